//
// Generated by NVIDIA NVVM Compiler
//
// Compiler Build ID: CL-36424714
// Cuda compilation tools, release 13.0, V13.0.88
// Based on NVVM 20.0.0
//

.version 9.0
.target sm_100
.address_size 64

	// .globl	_Z8MatMultiPfS_i
.const .align 4 .b8 B[65536];

.visible .entry _Z8MatMultiPfS_i(
	.param .u64 .ptr .align 1 _Z8MatMultiPfS_i_param_0,
	.param .u64 .ptr .align 1 _Z8MatMultiPfS_i_param_1,
	.param .u32 _Z8MatMultiPfS_i_param_2
)
{
	.reg .pred 	%p<12>;
	.reg .b32 	%r<42>;
	.reg .b32 	%f<111>;
	.reg .b64 	%rd<33>;

	ld.param.u64 	%rd9, [_Z8MatMultiPfS_i_param_0];
	ld.param.u64 	%rd8, [_Z8MatMultiPfS_i_param_1];
	ld.param.u32 	%r23, [_Z8MatMultiPfS_i_param_2];
	cvta.to.global.u64 	%rd1, %rd9;
	mov.u32 	%r24, %ctaid.x;
	mov.u32 	%r25, %ntid.x;
	mov.u32 	%r26, %tid.x;
	mad.lo.s32 	%r1, %r24, %r25, %r26;
	mov.u32 	%r27, %ctaid.y;
	mov.u32 	%r28, %ntid.y;
	mov.u32 	%r29, %tid.y;
	mad.lo.s32 	%r30, %r27, %r28, %r29;
	max.s32 	%r31, %r1, %r30;
	setp.ge.s32 	%p1, %r31, %r23;
	setp.ne.s32 	%p2, %r1, %r30;
	or.pred  	%p3, %p2, %p1;
	@%p3 bra 	$L__BB0_14;
	mul.lo.s32 	%r2, %r23, %r1;
	and.b32  	%r3, %r23, 15;
	setp.lt.u32 	%p4, %r23, 16;
	mov.f32 	%f110, 0f00000000;
	mov.b32 	%r38, 0;
	@%p4 bra 	$L__BB0_4;
	and.b32  	%r38, %r23, 2147483632;
	neg.s32 	%r36, %r38;
	mov.u64 	%rd11, B;
	add.s64 	%rd31, %rd11, 32;
	add.s64 	%rd2, %rd1, 32;
	mov.f32 	%f110, 0f00000000;
	mov.u32 	%r35, %r2;
$L__BB0_3:
	.pragma "nounroll";
	mul.wide.s32 	%rd12, %r35, 4;
	add.s64 	%rd13, %rd2, %rd12;
	ld.global.f32 	%f17, [%rd13+-32];
	ld.const.f32 	%f18, [%rd31+-32];
	fma.rn.f32 	%f19, %f17, %f18, %f110;
	bar.sync 	0;
	ld.global.f32 	%f20, [%rd13+-28];
	ld.const.f32 	%f21, [%rd31+-28];
	fma.rn.f32 	%f22, %f20, %f21, %f19;
	bar.sync 	0;
	ld.global.f32 	%f23, [%rd13+-24];
	ld.const.f32 	%f24, [%rd31+-24];
	fma.rn.f32 	%f25, %f23, %f24, %f22;
	bar.sync 	0;
	ld.global.f32 	%f26, [%rd13+-20];
	ld.const.f32 	%f27, [%rd31+-20];
	fma.rn.f32 	%f28, %f26, %f27, %f25;
	bar.sync 	0;
	ld.global.f32 	%f29, [%rd13+-16];
	ld.const.f32 	%f30, [%rd31+-16];
	fma.rn.f32 	%f31, %f29, %f30, %f28;
	bar.sync 	0;
	ld.global.f32 	%f32, [%rd13+-12];
	ld.const.f32 	%f33, [%rd31+-12];
	fma.rn.f32 	%f34, %f32, %f33, %f31;
	bar.sync 	0;
	ld.global.f32 	%f35, [%rd13+-8];
	ld.const.f32 	%f36, [%rd31+-8];
	fma.rn.f32 	%f37, %f35, %f36, %f34;
	bar.sync 	0;
	ld.global.f32 	%f38, [%rd13+-4];
	ld.const.f32 	%f39, [%rd31+-4];
	fma.rn.f32 	%f40, %f38, %f39, %f37;
	bar.sync 	0;
	ld.global.f32 	%f41, [%rd13];
	ld.const.f32 	%f42, [%rd31];
	fma.rn.f32 	%f43, %f41, %f42, %f40;
	bar.sync 	0;
	ld.global.f32 	%f44, [%rd13+4];
	ld.const.f32 	%f45, [%rd31+4];
	fma.rn.f32 	%f46, %f44, %f45, %f43;
	bar.sync 	0;
	ld.global.f32 	%f47, [%rd13+8];
	ld.const.f32 	%f48, [%rd31+8];
	fma.rn.f32 	%f49, %f47, %f48, %f46;
	bar.sync 	0;
	ld.global.f32 	%f50, [%rd13+12];
	ld.const.f32 	%f51, [%rd31+12];
	fma.rn.f32 	%f52, %f50, %f51, %f49;
	bar.sync 	0;
	ld.global.f32 	%f53, [%rd13+16];
	ld.const.f32 	%f54, [%rd31+16];
	fma.rn.f32 	%f55, %f53, %f54, %f52;
	bar.sync 	0;
	ld.global.f32 	%f56, [%rd13+20];
	ld.const.f32 	%f57, [%rd31+20];
	fma.rn.f32 	%f58, %f56, %f57, %f55;
	bar.sync 	0;
	ld.global.f32 	%f59, [%rd13+24];
	ld.const.f32 	%f60, [%rd31+24];
	fma.rn.f32 	%f61, %f59, %f60, %f58;
	bar.sync 	0;
	ld.global.f32 	%f62, [%rd13+28];
	ld.const.f32 	%f63, [%rd31+28];
	fma.rn.f32 	%f110, %f62, %f63, %f61;
	bar.sync 	0;
	add.s32 	%r36, %r36, 16;
	add.s32 	%r35, %r35, 16;
	add.s64 	%rd31, %rd31, 64;
	setp.ne.s32 	%p5, %r36, 0;
	@%p5 bra 	$L__BB0_3;
$L__BB0_4:
	setp.eq.s32 	%p6, %r3, 0;
	@%p6 bra 	$L__BB0_13;
	and.b32  	%r11, %r23, 7;
	setp.lt.u32 	%p7, %r3, 8;
	@%p7 bra 	$L__BB0_7;
	add.s32 	%r33, %r38, %r2;
	mul.wide.s32 	%rd14, %r33, 4;
	add.s64 	%rd15, %rd1, %rd14;
	ld.global.f32 	%f65, [%rd15];
	mul.wide.u32 	%rd16, %r38, 4;
	mov.u64 	%rd17, B;
	add.s64 	%rd18, %rd17, %rd16;
	ld.const.f32 	%f66, [%rd18];
	fma.rn.f32 	%f67, %f65, %f66, %f110;
	bar.sync 	0;
	ld.global.f32 	%f68, [%rd15+4];
	ld.const.f32 	%f69, [%rd18+4];
	fma.rn.f32 	%f70, %f68, %f69, %f67;
	bar.sync 	0;
	ld.global.f32 	%f71, [%rd15+8];
	ld.const.f32 	%f72, [%rd18+8];
	fma.rn.f32 	%f73, %f71, %f72, %f70;
	bar.sync 	0;
	ld.global.f32 	%f74, [%rd15+12];
	ld.const.f32 	%f75, [%rd18+12];
	fma.rn.f32 	%f76, %f74, %f75, %f73;
	bar.sync 	0;
	ld.global.f32 	%f77, [%rd15+16];
	ld.const.f32 	%f78, [%rd18+16];
	fma.rn.f32 	%f79, %f77, %f78, %f76;
	bar.sync 	0;
	ld.global.f32 	%f80, [%rd15+20];
	ld.const.f32 	%f81, [%rd18+20];
	fma.rn.f32 	%f82, %f80, %f81, %f79;
	bar.sync 	0;
	ld.global.f32 	%f83, [%rd15+24];
	ld.const.f32 	%f84, [%rd18+24];
	fma.rn.f32 	%f85, %f83, %f84, %f82;
	bar.sync 	0;
	ld.global.f32 	%f86, [%rd15+28];
	ld.const.f32 	%f87, [%rd18+28];
	fma.rn.f32 	%f110, %f86, %f87, %f85;
	bar.sync 	0;
	add.s32 	%r38, %r38, 8;
$L__BB0_7:
	setp.eq.s32 	%p8, %r11, 0;
	@%p8 bra 	$L__BB0_13;
	and.b32  	%r14, %r23, 3;
	setp.lt.u32 	%p9, %r11, 4;
	@%p9 bra 	$L__BB0_10;
	add.s32 	%r34, %r38, %r2;
	mul.wide.s32 	%rd19, %r34, 4;
	add.s64 	%rd20, %rd1, %rd19;
	ld.global.f32 	%f89, [%rd20];
	mul.wide.u32 	%rd21, %r38, 4;
	mov.u64 	%rd22, B;
	add.s64 	%rd23, %rd22, %rd21;
	ld.const.f32 	%f90, [%rd23];
	fma.rn.f32 	%f91, %f89, %f90, %f110;
	bar.sync 	0;
	ld.global.f32 	%f92, [%rd20+4];
	ld.const.f32 	%f93, [%rd23+4];
	fma.rn.f32 	%f94, %f92, %f93, %f91;
	bar.sync 	0;
	ld.global.f32 	%f95, [%rd20+8];
	ld.const.f32 	%f96, [%rd23+8];
	fma.rn.f32 	%f97, %f95, %f96, %f94;
	bar.sync 	0;
	ld.global.f32 	%f98, [%rd20+12];
	ld.const.f32 	%f99, [%rd23+12];
	fma.rn.f32 	%f110, %f98, %f99, %f97;
	bar.sync 	0;
	add.s32 	%r38, %r38, 4;
$L__BB0_10:
	setp.eq.s32 	%p10, %r14, 0;
	@%p10 bra 	$L__BB0_13;
	mul.wide.u32 	%rd24, %r38, 4;
	mov.u64 	%rd25, B;
	add.s64 	%rd32, %rd25, %rd24;
	add.s32 	%r41, %r38, %r2;
	neg.s32 	%r40, %r14;
$L__BB0_12:
	.pragma "nounroll";
	mul.wide.s32 	%rd26, %r41, 4;
	add.s64 	%rd27, %rd1, %rd26;
	ld.global.f32 	%f100, [%rd27];
	ld.const.f32 	%f101, [%rd32];
	fma.rn.f32 	%f110, %f100, %f101, %f110;
	bar.sync 	0;
	add.s64 	%rd32, %rd32, 4;
	add.s32 	%r41, %r41, 1;
	add.s32 	%r40, %r40, 1;
	setp.ne.s32 	%p11, %r40, 0;
	@%p11 bra 	$L__BB0_12;
$L__BB0_13:
	cvta.to.global.u64 	%rd28, %rd8;
	mul.wide.u32 	%rd29, %r1, 4;
	add.s64 	%rd30, %rd28, %rd29;
	st.global.f32 	[%rd30], %f110;
$L__BB0_14:
	ret;

}


// ===== COMPILED SASS (sm_100) =====

	.target	sm_100

	.elftype	@"ET_EXEC"


//--------------------- .note.nv.tkinfo           --------------------------
	.section	.note.nv.tkinfo,"",@"SHT_NOTE"
	.sectionflags	@"SHF_NOTE_NV_TKINFO"
	.tkinfo
        /*0018*/ 	.word	0x00000002
        /*0030*/ 	.string	""
        /*0030*/ 	.string	"ptxas"
        /*0030*/ 	.string	"Cuda compilation tools, release 13.0, V13.0.88"
        /*0030*/ 	.string	"Build cuda_13.0.r13.0/compiler.36424714_0"
        /*0030*/ 	.string	"-arch sm_100 -m 64 "



//--------------------- .note.nv.cuinfo           --------------------------
	.section	.note.nv.cuinfo,"",@"SHT_NOTE"
	.sectionflags	@"SHF_NOTE_NV_CUINFO"
        /*0018*/ 	.short	0x0002
        /*001a*/ 	.short	0x0064
        /*001c*/ 	.short	0x0082
	.zero		2


//--------------------- .nv.info                  --------------------------
	.section	.nv.info,"",@"SHT_CUDA_INFO"
	.align	4


	//----- nvinfo : EIATTR_REGCOUNT
	.align		4
        /*0000*/ 	.byte	0x04, 0x2f
        /*0002*/ 	.short	(.L_2 - .L_1)
	.align		4
.L_1:
        /*0004*/ 	.word	index@(_Z8MatMultiPfS_i)
        /*0008*/ 	.word	0x0000001f


	//----- nvinfo : EIATTR_FRAME_SIZE
	.align		4
.L_2:
        /*000c*/ 	.byte	0x04, 0x11
        /*000e*/ 	.short	(.L_4 - .L_3)
	.align		4
.L_3:
        /*0010*/ 	.word	index@(_Z8MatMultiPfS_i)
        /*0014*/ 	.word	0x00000000


	//----- nvinfo : EIATTR_MIN_STACK_SIZE
	.align		4
.L_4:
        /*0018*/ 	.byte	0x04, 0x12
        /*001a*/ 	.short	(.L_6 - .L_5)
	.align		4
.L_5:
        /*001c*/ 	.word	index@(_Z8MatMultiPfS_i)
        /*0020*/ 	.word	0x00000000
.L_6:


//--------------------- .nv.compat                --------------------------
	.section	.nv.compat,"",@"SHT_CUDA_COMPAT_INFO"
	.align	4
        /*0000*/ 	.byte	0x02, 0x09, 0x00, 0x00, 0x02, 0x02, 0x01, 0x00, 0x02, 0x05, 0x05, 0x00, 0x03, 0x07, 0x01, 0x01
        /*0010*/ 	.byte	0x02, 0x03, 0x00, 0x00, 0x02, 0x06, 0x01, 0x00, 0x04, 0x0b, 0x08, 0x00, 0x09, 0x00, 0x00, 0x00
        /*0020*/ 	.byte	0x00, 0x00, 0x00, 0x00


//--------------------- .nv.info._Z8MatMultiPfS_i --------------------------
	.section	.nv.info._Z8MatMultiPfS_i,"",@"SHT_CUDA_INFO"
	.sectionflags	@""
	.align	4


	//----- nvinfo : EIATTR_CUDA_API_VERSION
	.align		4
        /*0000*/ 	.byte	0x04, 0x37
        /*0002*/ 	.short	(.L_8 - .L_7)
.L_7:
        /*0004*/ 	.word	0x00000082


	//----- nvinfo : EIATTR_KPARAM_INFO
	.align		4
.L_8:
        /*0008*/ 	.byte	0x04, 0x17
        /*000a*/ 	.short	(.L_10 - .L_9)
.L_9:
        /*000c*/ 	.word	0x00000000
        /*0010*/ 	.short	0x0002
        /*0012*/ 	.short	0x0010
        /*0014*/ 	.byte	0x00, 0xf0, 0x11, 0x00


	//----- nvinfo : EIATTR_KPARAM_INFO
	.align		4
.L_10:
        /*0018*/ 	.byte	0x04, 0x17
        /*001a*/ 	.short	(.L_12 - .L_11)
.L_11:
        /*001c*/ 	.word	0x00000000
        /*0020*/ 	.short	0x0001
        /*0022*/ 	.short	0x0008
        /*0024*/ 	.byte	0x00, 0xf5, 0x21, 0x00


	//----- nvinfo : EIATTR_KPARAM_INFO
	.align		4
.L_12:
        /*0028*/ 	.byte	0x04, 0x17
        /*002a*/ 	.short	(.L_14 - .L_13)
.L_13:
        /*002c*/ 	.word	0x00000000
        /*0030*/ 	.short	0x0000
        /*0032*/ 	.short	0x0000
        /*0034*/ 	.byte	0x00, 0xf5, 0x21, 0x00


	//----- nvinfo : EIATTR_SPARSE_MMA_MASK
	.align		4
.L_14:
        /*0038*/ 	.byte	0x03, 0x50
        /*003a*/ 	.short	0x0000


	//----- nvinfo : EIATTR_MAXREG_COUNT
	.align		4
        /*003c*/ 	.byte	0x03, 0x1b
        /*003e*/ 	.short	0x00ff


	//----- nvinfo : EIATTR_NUM_BARRIERS
	.align		4
        /*0040*/ 	.byte	0x02, 0x4c
        /*0042*/ 	.byte	0x01
	.zero		1


	//----- nvinfo : EIATTR_MERCURY_ISA_VERSION
	.align		4
        /*0044*/ 	.byte	0x03, 0x5f
        /*0046*/ 	.short	0x0101


	//----- nvinfo : EIATTR_VRC_CTA_INIT_COUNT
	.align		4
        /*0048*/ 	.byte	0x02, 0x4a
	.zero		1
	.zero		1


	//----- nvinfo : EIATTR_EXIT_INSTR_OFFSETS
	.align		4
        /*004c*/ 	.byte	0x04, 0x1c
        /*004e*/ 	.short	(.L_16 - .L_15)


	//   ....[0]....
.L_15:
        /*0050*/ 	.word	0x000000d0


	//   ....[1]....
        /*0054*/ 	.word	0x00000ae0


	//----- nvinfo : EIATTR_CBANK_PARAM_SIZE
	.align		4
.L_16:
        /*0058*/ 	.byte	0x03, 0x19
        /*005a*/ 	.short	0x0014


	//----- nvinfo : EIATTR_PARAM_CBANK
	.align		4
        /*005c*/ 	.byte	0x04, 0x0a
        /*005e*/ 	.short	(.L_18 - .L_17)
	.align		4
.L_17:
        /*0060*/ 	.word	index@(.nv.constant0._Z8MatMultiPfS_i)
        /*0064*/ 	.short	0x0380
        /*0066*/ 	.short	0x0014


	//----- nvinfo : EIATTR_SW_WAR
	.align		4
.L_18:
        /*0068*/ 	.byte	0x04, 0x36
        /*006a*/ 	.short	(.L_20 - .L_19)
.L_19:
        /*006c*/ 	.word	0x00000008
.L_20:


//--------------------- .nv.callgraph             --------------------------
	.section	.nv.callgraph,"",@"SHT_CUDA_CALLGRAPH"
	.align	4
	.sectionentsize	8
	.align		4
        /*0000*/ 	.word	0x00000000
	.align		4
        /*0004*/ 	.word	0xffffffff
	.align		4
        /*0008*/ 	.word	0x00000000
	.align		4
        /*000c*/ 	.word	0xfffffffe
	.align		4
        /*0010*/ 	.word	0x00000000
	.align		4
        /*0014*/ 	.word	0xfffffffd
	.align		4
        /*0018*/ 	.word	0x00000000
	.align		4
        /*001c*/ 	.word	0xfffffffc


//--------------------- .nv.constant3             --------------------------
	.section	.nv.constant3,"a",@progbits
	.align	4
.nv.constant3:
	.type		B,@object
	.size		B,(.L_0 - B)
B:
	.zero		65536
.L_0:


//--------------------- .text._Z8MatMultiPfS_i    --------------------------
	.section	.text._Z8MatMultiPfS_i,"ax",@progbits
	.align	128
        .global         _Z8MatMultiPfS_i
        .type           _Z8MatMultiPfS_i,@function
        .size           _Z8MatMultiPfS_i,(.L_x_7 - _Z8MatMultiPfS_i)
        .other          _Z8MatMultiPfS_i,@"STO_CUDA_ENTRY STV_DEFAULT"
_Z8MatMultiPfS_i:
.text._Z8MatMultiPfS_i:
[----:B------:R-:W-:Y:S01]  /*0000*/  LDC R1, c[0x0][0x37c] ;  /* 0x0000df00ff017b82 */ /* 0x000fe20000000800 */
[----:B------:R-:W0:Y:S07]  /*0010*/  S2R R3, SR_TID.X ;  /* 0x0000000000037919 */ /* 0x000e2e0000002100 */
[----:B------:R-:W0:Y:S01]  /*0020*/  S2UR UR4, SR_CTAID.X ;  /* 0x00000000000479c3 */ /* 0x000e220000002500 */
[----:B------:R-:W1:Y:S01]  /*0030*/  LDCU UR18, c[0x0][0x390] ;  /* 0x00007200ff1277ac */ /* 0x000e620008000800 */
[----:B------:R-:W2:Y:S06]  /*0040*/  S2R R5, SR_TID.Y ;  /* 0x0000000000057919 */ /* 0x000eac0000002200 */
[----:B------:R-:W0:Y:S08]  /*0050*/  LDC R2, c[0x0][0x360] ;  /* 0x0000d800ff027b82 */ /* 0x000e300000000800 */
[----:B------:R-:W2:Y:S08]  /*0060*/  S2UR UR5, SR_CTAID.Y ;  /* 0x00000000000579c3 */ /* 0x000eb00000002600 */
[----:B------:R-:W2:Y:S01]  /*0070*/  LDC R0, c[0x0][0x364] ;  /* 0x0000d900ff007b82 */ /* 0x000ea20000000800 */
[----:B0-----:R-:W-:-:S02]  /*0080*/  IMAD R2, R2, UR4, R3 ;  /* 0x0000000402027c24 */ /* 0x001fc4000f8e0203 */
[----:B--2---:R-:W-:-:S05]  /*0090*/  IMAD R3, R0, UR5, R5 ;  /* 0x0000000500037c24 */ /* 0x004fca000f8e0205 */
[----:B------:R-:W-:-:S04]  /*00a0*/  VIMNMX R0, PT, PT, R2, R3, !PT ;  /* 0x0000000302007248 */ /* 0x000fc80007fe0100 */
[----:B-1----:R-:W-:-:S04]  /*00b0*/  ISETP.GE.AND P0, PT, R0, UR18, PT ;  /* 0x0000001200007c0c */ /* 0x002fc8000bf06270 */
[----:B------:R-:W-:-:S13]  /*00c0*/  ISETP.NE.OR P0, PT, R2, R3, P0 ;  /* 0x000000030200720c */ /* 0x000fda0000705670 */
[----:B------:R-:W-:Y:S05]  /*00d0*/  @P0 EXIT ;  /* 0x000000000000094d */ /* 0x000fea0003800000 */
[----:B------:R-:W-:Y:S01]  /*00e0*/  UISETP.GE.U32.AND UP0, UPT, UR18, 0x10, UPT ;  /* 0x000000101200788c */ /* 0x000fe2000bf06070 */
[----:B------:R-:W-:Y:S02]  /*00f0*/  HFMA2 R0, -RZ, RZ, 0, 0 ;  /* 0x00000000ff007431 */ /* 0x000fe400000001ff */
[----:B------:R-:W-:Y:S01]  /*0100*/  IMAD R3, R2, UR18, RZ ;  /* 0x0000001202037c24 */ /* 0x000fe2000f8e02ff */
[----:B------:R-:W-:Y:S01]  /*0110*/  ULOP3.LUT UR8, UR18, 0xf, URZ, 0xc0, !UPT ;  /* 0x0000000f12087892 */ /* 0x000fe2000f8ec0ff */
[----:B------:R-:W-:Y:S01]  /*0120*/  UMOV UR4, URZ ;  /* 0x000000ff00047c82 */ /* 0x000fe20008000000 */
[----:B------:R-:W0:Y:S03]  /*0130*/  LDCU.64 UR16, c[0x0][0x358] ;  /* 0x00006b00ff1077ac */ /* 0x000e260008000a00 */
[----:B------:R-:W-:Y:S07]  /*0140*/  BRA.U !UP0, `(.L_x_0) ;  /* 0x0000000508207547 */ /* 0x000fee000b800000 */
[----:B------:R-:W1:Y:S01]  /*0150*/  LDCU.64 UR6, c[0x0][0x380] ;  /* 0x00007000ff0677ac */ /* 0x000e620008000a00 */
[----:B------:R-:W-:Y:S02]  /*0160*/  MOV R0, RZ ;  /* 0x000000ff00007202 */ /* 0x000fe40000000f00 */
[----:B------:R-:W-:Y:S01]  /*0170*/  MOV R6, R3 ;  /* 0x0000000300067202 */ /* 0x000fe20000000f00 */
[----:B------:R-:W-:-:S04]  /*0180*/  ULOP3.LUT UR4, UR18, 0x7ffffff0, URZ, 0xc0, !UPT ;  /* 0x7ffffff012047892 */ /* 0x000fc8000f8ec0ff */
[----:B------:R-:W-:Y:S02]  /*0190*/  UIADD3 UR9, UPT, UPT, -UR4, URZ, URZ ;  /* 0x000000ff04097290 */ /* 0x000fe4000fffe1ff */
[----:B-1----:R-:W-:-:S04]  /*01a0*/  UIADD3 UR5, UP0, UPT, UR6, 0x20, URZ ;  /* 0x0000002006057890 */ /* 0x002fc8000ff1e0ff */
[----:B------:R-:W-:-:S03]  /*01b0*/  UIADD3.X UR6, UPT, UPT, URZ, UR7, URZ, UP0, !UPT ;  /* 0x00000007ff067290 */ /* 0x000fc600087fe4ff */
[----:B------:R-:W-:-:S09]  /*01c0*/  UMOV UR7, 0x20 ;  /* 0x0000002000077882 */ /* 0x000fd20000000000 */
.L_x_1:
[----:B------:R-:W-:Y:S01]  /*01d0*/  MOV R4, UR5 ;  /* 0x0000000500047c02 */ /* 0x000fe20008000f00 */
[----:B------:R-:W1:Y:S01]  /*01e0*/  LDCU.64 UR10, c[0x3][UR7+-0x20] ;  /* 0x00fffc00070a77ac */ /* 0x000e620008000a00 */
[----:B------:R-:W-:Y:S01]  /*01f0*/  MOV R5, UR6 ;  /* 0x0000000600057c02 */ /* 0x000fe20008000f00 */
[----:B------:R-:W2:Y:S02]  /*0200*/  LDCU.64 UR12, c[0x3][UR7+-0x18] ;  /* 0x00fffd00070c77ac */ /* 0x000ea40008000a00 */
[C---:B------:R-:W-:Y:S01]  /*0210*/  IMAD.WIDE R4, R6.reuse, 0x4, R4 ;  /* 0x0000000406047825 */ /* 0x040fe200078e0204 */
[----:B------:R-:W3:Y:S04]  /*0220*/  LDCU.64 UR14, c[0x3][UR7+-0x10] ;  /* 0x00fffe00070e77ac */ /* 0x000ee80008000a00 */
[----:B0-----:R-:W1:Y:S01]  /*0230*/  LDG.E R15, desc[UR16][R4.64+-0x20] ;  /* 0xffffe010040f7981 */ /* 0x001e62000c1e1900 */
[----:B------:R-:W-:Y:S06]  /*0240*/  BAR.SYNC.DEFER_BLOCKING 0x0 ;  /* 0x0000000000007b1d */ /* 0x000fec0000010000 */
[----:B------:R-:W4:Y:S02]  /*0250*/  LDG.E R16, desc[UR16][R4.64+-0x1c] ;  /* 0xffffe41004107981 */ /* 0x000f24000c1e1900 */
[----:B------:R-:W-:Y:S06]  /*0260*/  BAR.SYNC.DEFER_BLOCKING 0x0 ;  /* 0x0000000000007b1d */ /* 0x000fec0000010000 */
[----:B------:R-:W2:Y:S02]  /*0270*/  LDG.E R18, desc[UR16][R4.64+-0x18] ;  /* 0xffffe81004127981 */ /* 0x000ea4000c1e1900 */
[----:B------:R-:W-:Y:S06]  /*0280*/  BAR.SYNC.DEFER_BLOCKING 0x0 ;  /* 0x0000000000007b1d */ /* 0x000fec0000010000 */
[----:B------:R-:W5:Y:S02]  /*0290*/  LDG.E R20, desc[UR16][R4.64+-0x14] ;  /* 0xffffec1004147981 */ /* 0x000f64000c1e1900 */
[----:B------:R-:W-:Y:S06]  /*02a0*/  BAR.SYNC.DEFER_BLOCKING 0x0 ;  /* 0x0000000000007b1d */ /* 0x000fec0000010000 */
[----:B------:R-:W3:Y:S02]  /*02b0*/  LDG.E R22, desc[UR16][R4.64+-0x10] ;  /* 0xfffff01004167981 */ /* 0x000ee4000c1e1900 */
        /* <DEDUP_REMOVED lines=21> */
[----:B------:R-:W3:Y:S01]  /*0410*/  LDG.E R14, desc[UR16][R4.64+0x1c] ;  /* 0x00001c10040e7981 */ /* 0x000ee2000c1e1900 */
[----:B-1----:R-:W-:Y:S01]  /*0420*/  FFMA R15, R15, UR10, R0 ;  /* 0x0000000a0f0f7c23 */ /* 0x002fe20008000000 */
[----:B------:R-:W-:Y:S01]  /*0430*/  UIADD3 UR9, UPT, UPT, UR9, 0x10, URZ ;  /* 0x0000001009097890 */ /* 0x000fe2000fffe0ff */
[----:B------:R-:W-:-:S02]  /*0440*/  IADD3 R6, PT, PT, R6, 0x10, RZ ;  /* 0x0000001006067810 */ /* 0x000fc40007ffe0ff */
[----:B----4-:R-:W-:Y:S01]  /*0450*/  FFMA R15, R16, UR11, R15 ;  /* 0x0000000b100f7c23 */ /* 0x010fe2000800000f */
[----:B------:R-:W0:Y:S03]  /*0460*/  LDCU.64 UR10, c[0x3][UR7+-0x8] ;  /* 0x00ffff00070a77ac */ /* 0x000e260008000a00 */
[----:B--2---:R-:W-:Y:S01]  /*0470*/  FFMA R15, R18, UR12, R15 ;  /* 0x0000000c120f7c23 */ /* 0x004fe2000800000f */
[----:B------:R-:W-:-:S03]  /*0480*/  UISETP.NE.AND UP0, UPT, UR9, URZ, UPT ;  /* 0x000000ff0900728c */ /* 0x000fc6000bf05270 */
[----:B-----5:R-:W-:Y:S01]  /*0490*/  FFMA R15, R20, UR13, R15 ;  /* 0x0000000d140f7c23 */ /* 0x020fe2000800000f */
[----:B------:R-:W1:Y:S03]  /*04a0*/  LDCU.64 UR12, c[0x3][UR7] ;  /* 0x00c00000070c77ac */ /* 0x000e660008000a00 */
[----:B---3--:R-:W-:-:S04]  /*04b0*/  FFMA R15, R22, UR14, R15 ;  /* 0x0000000e160f7c23 */ /* 0x008fc8000800000f */
[----:B------:R-:W-:Y:S01]  /*04c0*/  FFMA R15, R24, UR15, R15 ;  /* 0x0000000f180f7c23 */ /* 0x000fe2000800000f */
[----:B------:R-:W2:Y:S03]  /*04d0*/  LDCU.64 UR14, c[0x3][UR7+0x8] ;  /* 0x00c00100070e77ac */ /* 0x000ea60008000a00 */
[----:B0-----:R-:W-:-:S04]  /*04e0*/  FFMA R15, R26, UR10, R15 ;  /* 0x0000000a1a0f7c23 */ /* 0x001fc8000800000f */
[----:B------:R-:W-:Y:S01]  /*04f0*/  FFMA R28, R28, UR11, R15 ;  /* 0x0000000b1c1c7c23 */ /* 0x000fe2000800000f */
[----:B------:R-:W0:Y:S03]  /*0500*/  LDCU.64 UR10, c[0x3][UR7+0x10] ;  /* 0x00c00200070a77ac */ /* 0x000e260008000a00 */
[----:B-1----:R-:W-:-:S04]  /*0510*/  FFMA R13, R13, UR12, R28 ;  /* 0x0000000c0d0d7c23 */ /* 0x002fc8000800001c */
[----:B------:R-:W-:Y:S01]  /*0520*/  FFMA R12, R12, UR13, R13 ;  /* 0x0000000d0c0c7c23 */ /* 0x000fe2000800000d */
[----:B------:R-:W1:Y:S01]  /*0530*/  LDCU.64 UR12, c[0x3][UR7+0x18] ;  /* 0x00c00300070c77ac */ /* 0x000e620008000a00 */
[----:B------:R-:W-:Y:S02]  /*0540*/  UIADD3 UR7, UPT, UPT, UR7, 0x40, URZ ;  /* 0x0000004007077890 */ /* 0x000fe4000fffe0ff */
[----:B--2---:R-:W-:-:S04]  /*0550*/  FFMA R11, R11, UR14, R12 ;  /* 0x0000000e0b0b7c23 */ /* 0x004fc8000800000c */
[----:B------:R-:W-:-:S04]  /*0560*/  FFMA R10, R10, UR15, R11 ;  /* 0x0000000f0a0a7c23 */ /* 0x000fc8000800000b */
[----:B0-----:R-:W-:-:S04]  /*0570*/  FFMA R9, R9, UR10, R10 ;  /* 0x0000000a09097c23 */ /* 0x001fc8000800000a */
[----:B------:R-:W-:-:S04]  /*0580*/  FFMA R8, R8, UR11, R9 ;  /* 0x0000000b08087c23 */ /* 0x000fc80008000009 */
[----:B-1----:R-:W-:-:S04]  /*0590*/  FFMA R7, R7, UR12, R8 ;  /* 0x0000000c07077c23 */ /* 0x002fc80008000008 */
[----:B------:R-:W-:Y:S01]  /*05a0*/  FFMA R0, R14, UR13, R7 ;  /* 0x0000000d0e007c23 */ /* 0x000fe20008000007 */
[----:B------:R-:W-:Y:S06]  /*05b0*/  BAR.SYNC.DEFER_BLOCKING 0x0 ;  /* 0x0000000000007b1d */ /* 0x000fec0000010000 */
[----:B------:R-:W-:Y:S05]  /*05c0*/  BRA.U UP0, `(.L_x_1) ;  /* 0xfffffffd00007547 */ /* 0x000fea000b83ffff */
.L_x_0:
[----:B------:R-:W-:-:S09]  /*05d0*/  UISETP.NE.AND UP0, UPT, UR8, URZ, UPT ;  /* 0x000000ff0800728c */ /* 0x000fd2000bf05270 */
[----:B------:R-:W-:Y:S05]  /*05e0*/  BRA.U !UP0, `(.L_x_2) ;  /* 0x0000000508307547 */ /* 0x000fea000b800000 */
[----:B------:R-:W-:Y:S02]  /*05f0*/  UISETP.GE.U32.AND UP0, UPT, UR8, 0x8, UPT ;  /* 0x000000080800788c */ /* 0x000fe4000bf06070 */
[----:B------:R-:W-:-:S04]  /*0600*/  ULOP3.LUT UR9, UR18, 0x7, URZ, 0xc0, !UPT ;  /* 0x0000000712097892 */ /* 0x000fc8000f8ec0ff */
[----:B------:R-:W-:-:S03]  /*0610*/  UISETP.NE.AND UP1, UPT, UR9, URZ, UPT ;  /* 0x000000ff0900728c */ /* 0x000fc6000bf25270 */
[----:B------:R-:W-:Y:S08]  /*0620*/  BRA.U !UP0, `(.L_x_3) ;  /* 0x0000000108847547 */ /* 0x000ff0000b800000 */
[----:B------:R-:W1:Y:S01]  /*0630*/  LDC.64 R4, c[0x0][0x380] ;  /* 0x0000e000ff047b82 */ /* 0x000e620000000a00 */
[----:B------:R-:W-:-:S05]  /*0640*/  IADD3 R7, PT, PT, R3, UR4, RZ ;  /* 0x0000000403077c10 */ /* 0x000fca000fffe0ff */
[----:B-1----:R-:W-:-:S05]  /*0650*/  IMAD.WIDE R4, R7, 0x4, R4 ;  /* 0x0000000407047825 */ /* 0x002fca00078e0204 */
[----:B0-----:R-:W2:Y:S01]  /*0660*/  LDG.E R7, desc[UR16][R4.64] ;  /* 0x0000001004077981 */ /* 0x001ea2000c1e1900 */
[----:B------:R-:W-:Y:S06]  /*0670*/  BAR.SYNC.DEFER_BLOCKING 0x0 ;  /* 0x0000000000007b1d */ /* 0x000fec0000010000 */
[----:B------:R-:W3:Y:S02]  /*0680*/  LDG.E R6, desc[UR16][R4.64+0x4] ;  /* 0x0000041004067981 */ /* 0x000ee4000c1e1900 */
[----:B------:R-:W-:Y:S06]  /*0690*/  BAR.SYNC.DEFER_BLOCKING 0x0 ;  /* 0x0000000000007b1d */ /* 0x000fec0000010000 */
[----:B------:R-:W4:Y:S02]  /*06a0*/  LDG.E R9, desc[UR16][R4.64+0x8] ;  /* 0x0000081004097981 */ /* 0x000f24000c1e1900 */
[----:B------:R-:W-:Y:S06]  /*06b0*/  BAR.SYNC.DEFER_BLOCKING 0x0 ;  /* 0x0000000000007b1d */ /* 0x000fec0000010000 */
[----:B------:R-:W5:Y:S02]  /*06c0*/  LDG.E R11, desc[UR16][R4.64+0xc] ;  /* 0x00000c10040b7981 */ /* 0x000f64000c1e1900 */
[----:B------:R-:W-:Y:S06]  /*06d0*/  BAR.SYNC.DEFER_BLOCKING 0x0 ;  /* 0x0000000000007b1d */ /* 0x000fec0000010000 */
[----:B------:R-:W5:Y:S02]  /*06e0*/  LDG.E R13, desc[UR16][R4.64+0x10] ;  /* 0x00001010040d7981 */ /* 0x000f64000c1e1900 */
[----:B------:R-:W-:Y:S06]  /*06f0*/  BAR.SYNC.DEFER_BLOCKING 0x0 ;  /* 0x0000000000007b1d */ /* 0x000fec0000010000 */
[----:B------:R-:W5:Y:S02]  /*0700*/  LDG.E R15, desc[UR16][R4.64+0x14] ;  /* 0x00001410040f7981 */ /* 0x000f64000c1e1900 */
[----:B------:R-:W-:Y:S06]  /*0710*/  BAR.SYNC.DEFER_BLOCKING 0x0 ;  /* 0x0000000000007b1d */ /* 0x000fec0000010000 */
[----:B------:R-:W5:Y:S02]  /*0720*/  LDG.E R17, desc[UR16][R4.64+0x18] ;  /* 0x0000181004117981 */ /* 0x000f64000c1e1900 */
[----:B------:R-:W-:Y:S06]  /*0730*/  BAR.SYNC.DEFER_BLOCKING 0x0 ;  /* 0x0000000000007b1d */ /* 0x000fec0000010000 */
[----:B------:R-:W5:Y:S01]  /*0740*/  LDG.E R19, desc[UR16][R4.64+0x1c] ;  /* 0x00001c1004137981 */ /* 0x000f62000c1e1900 */
[----:B------:R-:W-:-:S02]  /*0750*/  USHF.L.U32 UR5, UR4, 0x2, URZ ;  /* 0x0000000204057899 */ /* 0x000fc400080006ff */
[----:B------:R-:W-:-:S10]  /*0760*/  UIADD3 UR4, UPT, UPT, UR4, 0x8, URZ ;  /* 0x0000000804047890 */ /* 0x000fd4000fffe0ff */
[----:B------:R-:W2:Y:S01]  /*0770*/  LDCU.64 UR6, c[0x3][UR5] ;  /* 0x00c00000050677ac */ /* 0x000ea20008000a00 */
[----:B------:R-:W4:Y:S01]  /*0780*/  LDCU.64 UR10, c[0x3][UR5+0x8] ;  /* 0x00c00100050a77ac */ /* 0x000f220008000a00 */
[----:B------:R-:W0:Y:S01]  /*0790*/  LDCU.64 UR12, c[0x3][UR5+0x10] ;  /* 0x00c00200050c77ac */ /* 0x000e220008000a00 */
[----:B--2---:R-:W-:-:S04]  /*07a0*/  FFMA R7, R7, UR6, R0 ;  /* 0x0000000607077c23 */ /* 0x004fc80008000000 */
[----:B---3--:R-:W-:Y:S01]  /*07b0*/  FFMA R6, R6, UR7, R7 ;  /* 0x0000000706067c23 */ /* 0x008fe20008000007 */
[----:B------:R-:W1:Y:S03]  /*07c0*/  LDCU.64 UR6, c[0x3][UR5+0x18] ;  /* 0x00c00300050677ac */ /* 0x000e660008000a00 */
[----:B----4-:R-:W-:-:S04]  /*07d0*/  FFMA R6, R9, UR10, R6 ;  /* 0x0000000a09067c23 */ /* 0x010fc80008000006 */
[----:B-----5:R-:W-:-:S04]  /*07e0*/  FFMA R6, R11, UR11, R6 ;  /* 0x0000000b0b067c23 */ /* 0x020fc80008000006 */
[----:B0-----:R-:W-:-:S04]  /*07f0*/  FFMA R6, R13, UR12, R6 ;  /* 0x0000000c0d067c23 */ /* 0x001fc80008000006 */
[----:B------:R-:W-:-:S04]  /*0800*/  FFMA R6, R15, UR13, R6 ;  /* 0x0000000d0f067c23 */ /* 0x000fc80008000006 */
[----:B-1----:R-:W-:-:S04]  /*0810*/  FFMA R6, R17, UR6, R6 ;  /* 0x0000000611067c23 */ /* 0x002fc80008000006 */
[----:B------:R-:W-:Y:S01]  /*0820*/  FFMA R0, R19, UR7, R6 ;  /* 0x0000000713007c23 */ /* 0x000fe20008000006 */
[----:B------:R-:W-:Y:S06]  /*0830*/  BAR.SYNC.DEFER_BLOCKING 0x0 ;  /* 0x0000000000007b1d */ /* 0x000fec0000010000 */
.L_x_3:
        /* <DEDUP_REMOVED lines=14> */
[----:B------:R-:W5:Y:S01]  /*0920*/  LDG.E R11, desc[UR16][R4.64+0xc] ;  /* 0x00000c10040b7981 */ /* 0x000f62000c1e1900 */
[----:B------:R-:W-:-:S02]  /*0930*/  USHF.L.U32 UR6, UR4, 0x2, URZ ;  /* 0x0000000204067899 */ /* 0x000fc400080006ff */
[----:B------:R-:W-:-:S10]  /*0940*/  UIADD3 UR4, UPT, UPT, UR4, 0x4, URZ ;  /* 0x0000000404047890 */ /* 0x000fd4000fffe0ff */
[----:B------:R-:W2:Y:S01]  /*0950*/  LDCU.64 UR8, c[0x3][UR6] ;  /* 0x00c00000060877ac */ /* 0x000ea20008000a00 */
[----:B------:R-:W4:Y:S01]  /*0960*/  LDCU.64 UR6, c[0x3][UR6+0x8] ;  /* 0x00c00100060677ac */ /* 0x000f220008000a00 */
[----:B--2---:R-:W-:-:S04]  /*0970*/  FFMA R7, R7, UR8, R0 ;  /* 0x0000000807077c23 */ /* 0x004fc80008000000 */
[----:B---3--:R-:W-:-:S04]  /*0980*/  FFMA R6, R6, UR9, R7 ;  /* 0x0000000906067c23 */ /* 0x008fc80008000007 */
[----:B----4-:R-:W-:-:S04]  /*0990*/  FFMA R6, R9, UR6, R6 ;  /* 0x0000000609067c23 */ /* 0x010fc80008000006 */
[----:B-----5:R-:W-:Y:S01]  /*09a0*/  FFMA R0, R11, UR7, R6 ;  /* 0x000000070b007c23 */ /* 0x020fe20008000006 */
[----:B------:R-:W-:Y:S06]  /*09b0*/  BAR.SYNC.DEFER_BLOCKING 0x0 ;  /* 0x0000000000007b1d */ /* 0x000fec0000010000 */
.L_x_4:
[----:B------:R-:W-:Y:S05]  /*09c0*/  BRA.U !UP1, `(.L_x_2) ;  /* 0x0000000109387547 */ /* 0x000fea000b800000 */
[----:B------:R-:W1:Y:S01]  /*09d0*/  LDC.64 R6, c[0x0][0x380] ;  /* 0x0000e000ff067b82 */ /* 0x000e620000000a00 */
[----:B------:R-:W-:Y:S01]  /*09e0*/  IADD3 R3, PT, PT, R3, UR4, RZ ;  /* 0x0000000403037c10 */ /* 0x000fe2000fffe0ff */
[----:B------:R-:W-:Y:S02]  /*09f0*/  USHF.L.U32 UR6, UR4, 0x2, URZ ;  /* 0x0000000204067899 */ /* 0x000fe400080006ff */
[----:B------:R-:W-:-:S12]  /*0a00*/  UIADD3 UR5, UPT, UPT, -UR5, URZ, URZ ;  /* 0x000000ff05057290 */ /* 0x000fd8000fffe1ff */
.L_x_5:
[----:B-1----:R-:W-:-:S06]  /*0a10*/  IMAD.WIDE R4, R3, 0x4, R6 ;  /* 0x0000000403047825 */ /* 0x002fcc00078e0206 */
[----:B0-----:R-:W2:Y:S01]  /*0a20*/  LDG.E R5, desc[UR16][R4.64] ;  /* 0x0000001004057981 */ /* 0x001ea2000c1e1900 */
[----:B------:R-:W2:Y:S01]  /*0a30*/  LDCU UR4, c[0x3][UR6] ;  /* 0x00c00000060477ac */ /* 0x000ea20008000800 */
[----:B------:R-:W-:Y:S01]  /*0a40*/  IADD3 R3, PT, PT, R3, 0x1, RZ ;  /* 0x0000000103037810 */ /* 0x000fe20007ffe0ff */
[----:B------:R-:W-:Y:S02]  /*0a50*/  UIADD3 UR5, UPT, UPT, UR5, 0x1, URZ ;  /* 0x0000000105057890 */ /* 0x000fe4000fffe0ff */
[----:B------:R-:W-:Y:S02]  /*0a60*/  UIADD3 UR6, UPT, UPT, UR6, 0x4, URZ ;  /* 0x0000000406067890 */ /* 0x000fe4000fffe0ff */
[----:B------:R-:W-:Y:S01]  /*0a70*/  UISETP.NE.AND UP0, UPT, UR5, URZ, UPT ;  /* 0x000000ff0500728c */ /* 0x000fe2000bf05270 */
[----:B------:R-:W-:Y:S01]  /*0a80*/  BAR.SYNC.DEFER_BLOCKING 0x0 ;  /* 0x0000000000007b1d */ /* 0x000fe20000010000 */
[----:B--2---:R-:W-:-:S07]  /*0a90*/  FFMA R0, R5, UR4, R0 ;  /* 0x0000000405007c23 */ /* 0x004fce0008000000 */
[----:B------:R-:W-:Y:S05]  /*0aa0*/  BRA.U UP0, `(.L_x_5) ;  /* 0xfffffffd00d87547 */ /* 0x000fea000b83ffff */
.L_x_2:
[----:B------:R-:W1:Y:S02]  /*0ab0*/  LDC.64 R4, c[0x0][0x388] ;  /* 0x0000e200ff047b82 */ /* 0x000e640000000a00 */
[----:B-1----:R-:W-:-:S05]  /*0ac0*/  IMAD.WIDE.U32 R2, R2, 0x4, R4 ;  /* 0x0000000402027825 */ /* 0x002fca00078e0004 */
[----:B0-----:R-:W-:Y:S01]  /*0ad0*/  STG.E desc[UR16][R2.64], R0 ;  /* 0x0000000002007986 */ /* 0x001fe2000c101910 */
[----:B------:R-:W-:Y:S05]  /*0ae0*/  EXIT ;  /* 0x000000000000794d */ /* 0x000fea0003800000 */
.L_x_6:
[----:B------:R-:W-:-:S00]  /*0af0*/  BRA `(.L_x_6) ;  /* 0xfffffffc00fc7947 */ /* 0x000fc0000383ffff */
[----:B------:R-:W-:-:S00]  /*0b00*/  NOP ;  /* 0x0000000000007918 */ /* 0x000fc00000000000 */
[----:B------:R-:W-:-:S00]  /*0b10*/  NOP ;  /* 0x0000000000007918 */ /* 0x000fc00000000000 */
[----:B------:R-:W-:-:S00]  /*0b20*/  NOP ;  /* 0x0000000000007918 */ /* 0x000fc00000000000 */
[----:B------:R-:W-:-:S00]  /*0b30*/  NOP ;  /* 0x0000000000007918 */ /* 0x000fc00000000000 */
[----:B------:R-:W-:-:S00]  /*0b40*/  NOP ;  /* 0x0000000000007918 */ /* 0x000fc00000000000 */
[----:B------:R-:W-:-:S00]  /*0b50*/  NOP ;  /* 0x0000000000007918 */ /* 0x000fc00000000000 */
[----:B------:R-:W-:-:S00]  /*0b60*/  NOP ;  /* 0x0000000000007918 */ /* 0x000fc00000000000 */
[----:B------:R-:W-:-:S00]  /*0b70*/  NOP ;  /* 0x0000000000007918 */ /* 0x000fc00000000000 */
.L_x_7:


//--------------------- .nv.shared.reserved.0     --------------------------
	.section	.nv.shared.reserved.0,"aw",@nobits
	.weak		__nv_reservedSMEM_offset_0_alias
	.size		__nv_reservedSMEM_offset_0_alias, 0, 64
	.other		__nv_reservedSMEM_offset_0_alias,@"STO_CUDA_RESERVED_SHARED STV_DEFAULT"
__nv_reservedSMEM_offset_0_alias:
	.zero		0
	.zero		64


//--------------------- .nv.constant0._Z8MatMultiPfS_i --------------------------
	.section	.nv.constant0._Z8MatMultiPfS_i,"a",@progbits
	.sectionflags	@""
	.align	4
.nv.constant0._Z8MatMultiPfS_i:
	.zero		916


//--------------------- SYMBOLS --------------------------

	.type		.nv.reservedSmem.offset0,@object
	.size		.nv.reservedSmem.offset0,0x4
